//
// Generated by NVIDIA NVVM Compiler
//
// Compiler Build ID: CL-36424714
// Cuda compilation tools, release 13.0, V13.0.88
// Based on NVVM 20.0.0
//

.version 9.0
.target sm_100
.address_size 64

	// .globl	_Z7computeffff
.extern .func  (.param .b32 func_retval0) vprintf
(
	.param .b64 vprintf_param_0,
	.param .b64 vprintf_param_1
)
;
.global .align 1 .b8 $str[7] = {37, 46, 49, 55, 103, 10};

.visible .entry _Z7computeffff(
	.param .f32 _Z7computeffff_param_0,
	.param .f32 _Z7computeffff_param_1,
	.param .f32 _Z7computeffff_param_2,
	.param .f32 _Z7computeffff_param_3
)
{
	.local .align 8 .b8 	__local_depot0[8];
	.reg .b64 	%SP;
	.reg .b64 	%SPL;
	.reg .pred 	%p<2>;
	.reg .b32 	%r<3>;
	.reg .b32 	%f<10>;
	.reg .b64 	%rd<5>;
	.reg .b64 	%fd<2>;

	mov.u64 	%SPL, __local_depot0;
	cvta.local.u64 	%SP, %SPL;
	ld.param.f32 	%f1, [_Z7computeffff_param_0];
	ld.param.f32 	%f2, [_Z7computeffff_param_1];
	ld.param.f32 	%f3, [_Z7computeffff_param_2];
	ld.param.f32 	%f4, [_Z7computeffff_param_3];
	mov.f32 	%f5, 0f00000000;
	sub.f32 	%f6, %f5, %f2;
	setp.gtu.f32 	%p1, %f1, %f6;
	mul.f32 	%f7, %f3, 0f80000000;
	mul.f32 	%f8, %f7, %f4;
	selp.f32 	%f9, %f1, %f8, %p1;
	add.u64 	%rd1, %SP, 0;
	add.u64 	%rd2, %SPL, 0;
	cvt.f64.f32 	%fd1, %f9;
	st.local.f64 	[%rd2], %fd1;
	mov.u64 	%rd3, $str;
	cvta.global.u64 	%rd4, %rd3;
	{ // callseq 0, 0
	.param .b64 param0;
	st.param.b64 	[param0], %rd4;
	.param .b64 param1;
	st.param.b64 	[param1], %rd1;
	.param .b32 retval0;
	call.uni (retval0), 
	vprintf, 
	(
	param0, 
	param1
	);
	ld.param.b32 	%r1, [retval0];
	} // callseq 0
	ret;

}


// ===== COMPILED SASS (sm_100) =====

	.target	sm_100

	.elftype	@"ET_EXEC"


//--------------------- .note.nv.tkinfo           --------------------------
	.section	.note.nv.tkinfo,"",@"SHT_NOTE"
	.sectionflags	@"SHF_NOTE_NV_TKINFO"
	.tkinfo
        /*0018*/ 	.word	0x00000002
        /*0030*/ 	.string	""
        /*0030*/ 	.string	"ptxas"
        /*0030*/ 	.string	"Cuda compilation tools, release 13.0, V13.0.88"
        /*0030*/ 	.string	"Build cuda_13.0.r13.0/compiler.36424714_0"
        /*0030*/ 	.string	"-arch sm_100 -m 64 "



//--------------------- .note.nv.cuinfo           --------------------------
	.section	.note.nv.cuinfo,"",@"SHT_NOTE"
	.sectionflags	@"SHF_NOTE_NV_CUINFO"
        /*0018*/ 	.short	0x0002
        /*001a*/ 	.short	0x0064
        /*001c*/ 	.short	0x0082
	.zero		2


//--------------------- .nv.info                  --------------------------
	.section	.nv.info,"",@"SHT_CUDA_INFO"
	.align	4


	//----- nvinfo : EIATTR_REGCOUNT
	.align		4
        /*0000*/ 	.byte	0x04, 0x2f
        /*0002*/ 	.short	(.L_2 - .L_1)
	.align		4
.L_1:
        /*0004*/ 	.word	index@(_Z7computeffff)
        /*0008*/ 	.word	0x00000018


	//----- nvinfo : EIATTR_FRAME_SIZE
	.align		4
.L_2:
        /*000c*/ 	.byte	0x04, 0x11
        /*000e*/ 	.short	(.L_4 - .L_3)
	.align		4
.L_3:
        /*0010*/ 	.word	index@(_Z7computeffff)
        /*0014*/ 	.word	0x00000008


	//----- nvinfo : EIATTR_MIN_STACK_SIZE
	.align		4
.L_4:
        /*0018*/ 	.byte	0x04, 0x12
        /*001a*/ 	.short	(.L_6 - .L_5)
	.align		4
.L_5:
        /*001c*/ 	.word	index@(_Z7computeffff)
        /*0020*/ 	.word	0x00000008
.L_6:


//--------------------- .nv.compat                --------------------------
	.section	.nv.compat,"",@"SHT_CUDA_COMPAT_INFO"
	.align	4
        /*0000*/ 	.byte	0x02, 0x09, 0x00, 0x00, 0x02, 0x02, 0x01, 0x00, 0x02, 0x05, 0x05, 0x00, 0x03, 0x07, 0x01, 0x01
        /*0010*/ 	.byte	0x02, 0x03, 0x00, 0x00, 0x02, 0x06, 0x01, 0x00, 0x04, 0x0b, 0x08, 0x00, 0x09, 0x00, 0x00, 0x00
        /*0020*/ 	.byte	0x00, 0x00, 0x00, 0x00


//--------------------- .nv.info._Z7computeffff   --------------------------
	.section	.nv.info._Z7computeffff,"",@"SHT_CUDA_INFO"
	.sectionflags	@""
	.align	4


	//----- nvinfo : EIATTR_CUDA_API_VERSION
	.align		4
        /*0000*/ 	.byte	0x04, 0x37
        /*0002*/ 	.short	(.L_8 - .L_7)
.L_7:
        /*0004*/ 	.word	0x00000082


	//----- nvinfo : EIATTR_KPARAM_INFO
	.align		4
.L_8:
        /*0008*/ 	.byte	0x04, 0x17
        /*000a*/ 	.short	(.L_10 - .L_9)
.L_9:
        /*000c*/ 	.word	0x00000000
        /*0010*/ 	.short	0x0003
        /*0012*/ 	.short	0x000c
        /*0014*/ 	.byte	0x00, 0xf0, 0x11, 0x00


	//----- nvinfo : EIATTR_KPARAM_INFO
	.align		4
.L_10:
        /*0018*/ 	.byte	0x04, 0x17
        /*001a*/ 	.short	(.L_12 - .L_11)
.L_11:
        /*001c*/ 	.word	0x00000000
        /*0020*/ 	.short	0x0002
        /*0022*/ 	.short	0x0008
        /*0024*/ 	.byte	0x00, 0xf0, 0x11, 0x00


	//----- nvinfo : EIATTR_KPARAM_INFO
	.align		4
.L_12:
        /*0028*/ 	.byte	0x04, 0x17
        /*002a*/ 	.short	(.L_14 - .L_13)
.L_13:
        /*002c*/ 	.word	0x00000000
        /*0030*/ 	.short	0x0001
        /*0032*/ 	.short	0x0004
        /*0034*/ 	.byte	0x00, 0xf0, 0x11, 0x00


	//----- nvinfo : EIATTR_KPARAM_INFO
	.align		4
.L_14:
        /*0038*/ 	.byte	0x04, 0x17
        /*003a*/ 	.short	(.L_16 - .L_15)
.L_15:
        /*003c*/ 	.word	0x00000000
        /*0040*/ 	.short	0x0000
        /*0042*/ 	.short	0x0000
        /*0044*/ 	.byte	0x00, 0xf0, 0x11, 0x00


	//----- nvinfo : EIATTR_SPARSE_MMA_MASK
	.align		4
.L_16:
        /*0048*/ 	.byte	0x03, 0x50
        /*004a*/ 	.short	0x0000


	//----- nvinfo : EIATTR_MAXREG_COUNT
	.align		4
        /*004c*/ 	.byte	0x03, 0x1b
        /*004e*/ 	.short	0x00ff


	//----- nvinfo : EIATTR_EXTERNS
	.align		4
        /*0050*/ 	.byte	0x04, 0x0f
        /*0052*/ 	.short	(.L_18 - .L_17)


	//   ....[0]....
	.align		4
.L_17:
        /*0054*/ 	.word	index@(vprintf)


	//----- nvinfo : EIATTR_MERCURY_ISA_VERSION
	.align		4
.L_18:
        /*0058*/ 	.byte	0x03, 0x5f
        /*005a*/ 	.short	0x0101


	//----- nvinfo : EIATTR_VRC_CTA_INIT_COUNT
	.align		4
        /*005c*/ 	.byte	0x02, 0x4a
	.zero		1
	.zero		1


	//----- nvinfo : EIATTR_SYSCALL_OFFSETS
	.align		4
        /*0060*/ 	.byte	0x04, 0x46
        /*0062*/ 	.short	(.L_20 - .L_19)


	//   ....[0]....
.L_19:
        /*0064*/ 	.word	0x00000140


	//----- nvinfo : EIATTR_EXIT_INSTR_OFFSETS
	.align		4
.L_20:
        /*0068*/ 	.byte	0x04, 0x1c
        /*006a*/ 	.short	(.L_22 - .L_21)


	//   ....[0]....
.L_21:
        /*006c*/ 	.word	0x00000150


	//----- nvinfo : EIATTR_CBANK_PARAM_SIZE
	.align		4
.L_22:
        /*0070*/ 	.byte	0x03, 0x19
        /*0072*/ 	.short	0x0010


	//----- nvinfo : EIATTR_PARAM_CBANK
	.align		4
        /*0074*/ 	.byte	0x04, 0x0a
        /*0076*/ 	.short	(.L_24 - .L_23)
	.align		4
.L_23:
        /*0078*/ 	.word	index@(.nv.constant0._Z7computeffff)
        /*007c*/ 	.short	0x0380
        /*007e*/ 	.short	0x0010


	//----- nvinfo : EIATTR_SW_WAR
	.align		4
.L_24:
        /*0080*/ 	.byte	0x04, 0x36
        /*0082*/ 	.short	(.L_26 - .L_25)
.L_25:
        /*0084*/ 	.word	0x00000008
.L_26:


//--------------------- .nv.callgraph             --------------------------
	.section	.nv.callgraph,"",@"SHT_CUDA_CALLGRAPH"
	.align	4
	.sectionentsize	8
	.align		4
        /*0000*/ 	.word	0x00000000
	.align		4
        /*0004*/ 	.word	0xffffffff
	.align		4
        /*0008*/ 	.word	index@(_Z7computeffff)
	.align		4
        /*000c*/ 	.word	index@(vprintf)
	.align		4
        /*0010*/ 	.word	0x00000000
	.align		4
        /*0014*/ 	.word	0xfffffffe
	.align		4
        /*0018*/ 	.word	0x00000000
	.align		4
        /*001c*/ 	.word	0xfffffffd
	.align		4
        /*0020*/ 	.word	0x00000000
	.align		4
        /*0024*/ 	.word	0xfffffffc


//--------------------- .nv.constant4             --------------------------
	.section	.nv.constant4,"a",@progbits
	.align	8
	.align		8
.nv.constant4:
        /*0000*/ 	.dword	vprintf
	.align		8
        /*0008*/ 	.dword	$str


//--------------------- .text._Z7computeffff      --------------------------
	.section	.text._Z7computeffff,"ax",@progbits
	.align	128
        .global         _Z7computeffff
        .type           _Z7computeffff,@function
        .size           _Z7computeffff,(.L_x_2 - _Z7computeffff)
        .other          _Z7computeffff,@"STO_CUDA_ENTRY STV_DEFAULT"
_Z7computeffff:
.text._Z7computeffff:
[----:B------:R-:W0:Y:S08]  /*0000*/  LDC R1, c[0x0][0x37c] ;  /* 0x0000df00ff017b82 */ /* 0x000e300000000800 */
[----:B------:R-:W1:Y:S01]  /*0010*/  LDC.64 R2, c[0x0][0x380] ;  /* 0x0000e000ff027b82 */ /* 0x000e620000000a00 */
[----:B0-----:R-:W-:Y:S01]  /*0020*/  VIADD R1, R1, 0xfffffff8 ;  /* 0xfffffff801017836 */ /* 0x001fe20000000000 */
[----:B------:R-:W0:Y:S01]  /*0030*/  LDCU UR4, c[0x0][0x2f8] ;  /* 0x00005f00ff0477ac */ /* 0x000e220008000800 */
[----:B------:R-:W2:Y:S05]  /*0040*/  LDCU.64 UR6, c[0x4][0x8] ;  /* 0x01000100ff0677ac */ /* 0x000eaa0008000a00 */
[----:B------:R-:W3:Y:S01]  /*0050*/  LDC.64 R4, c[0x0][0x388] ;  /* 0x0000e200ff047b82 */ /* 0x000ee20000000a00 */
[----:B------:R-:W4:Y:S01]  /*0060*/  LDCU UR5, c[0x0][0x2fc] ;  /* 0x00005f80ff0577ac */ /* 0x000f220008000800 */
[----:B-1----:R-:W-:-:S05]  /*0070*/  FADD R3, RZ, -R3 ;  /* 0x80000003ff037221 */ /* 0x002fca0000000000 */
[----:B------:R-:W-:Y:S01]  /*0080*/  FSETP.GE.AND P0, PT, R3, R2, PT ;  /* 0x000000020300720b */ /* 0x000fe20003f06000 */
[----:B---3--:R-:W-:Y:S01]  /*0090*/  FMUL R0, RZ, -R4 ;  /* 0x80000004ff007220 */ /* 0x008fe20000400000 */
[----:B--2---:R-:W-:-:S11]  /*00a0*/  IMAD.U32 R4, RZ, RZ, UR6 ;  /* 0x00000006ff047e24 */ /* 0x004fd6000f8e00ff */
[----:B------:R-:W-:Y:S01]  /*00b0*/  @P0 FMUL R2, R0, R5 ;  /* 0x0000000500020220 */ /* 0x000fe20000400000 */
[----:B------:R-:W-:Y:S02]  /*00c0*/  MOV R0, 0x0 ;  /* 0x0000000000007802 */ /* 0x000fe40000000f00 */
[----:B0-----:R-:W-:Y:S02]  /*00d0*/  IADD3 R6, P0, PT, R1, UR4, RZ ;  /* 0x0000000401067c10 */ /* 0x001fe4000ff1e0ff */
[----:B------:R0:W1:Y:S01]  /*00e0*/  LDC.64 R8, c[0x4][R0] ;  /* 0x0100000000087b82 */ /* 0x0000620000000a00 */
[----:B------:R-:W2:Y:S01]  /*00f0*/  F2F.F64.F32 R2, R2 ;  /* 0x0000000200027310 */ /* 0x000ea20000201800 */
[----:B------:R-:W-:Y:S02]  /*0100*/  MOV R5, UR7 ;  /* 0x0000000700057c02 */ /* 0x000fe40008000f00 */
[----:B----4-:R-:W-:Y:S01]  /*0110*/  IADD3.X R7, PT, PT, RZ, UR5, RZ, P0, !PT ;  /* 0x00000005ff077c10 */ /* 0x010fe200087fe4ff */
[----:B--2---:R0:W-:Y:S06]  /*0120*/  STL.64 [R1], R2 ;  /* 0x0000000201007387 */ /* 0x0041ec0000100a00 */
[----:B------:R-:W-:-:S07]  /*0130*/  LEPC R20, `(.L_x_0) ;  /* 0x000000001014794e */ /* 0x000fce0000000000 */
[----:B01----:R-:W-:Y:S05]  /*0140*/  CALL.ABS.NOINC R8 ;  /* 0x0000000008007343 */ /* 0x003fea0003c00000 */
.L_x_0:
[----:B------:R-:W-:Y:S05]  /*0150*/  EXIT ;  /* 0x000000000000794d */ /* 0x000fea0003800000 */
.L_x_1:
[----:B------:R-:W-:-:S00]  /*0160*/  BRA `(.L_x_1) ;  /* 0xfffffffc00fc7947 */ /* 0x000fc0000383ffff */
[----:B------:R-:W-:-:S00]  /*0170*/  NOP ;  /* 0x0000000000007918 */ /* 0x000fc00000000000 */
        /* <DEDUP_REMOVED lines=8> */
.L_x_2:


//--------------------- .nv.global.init           --------------------------
	.section	.nv.global.init,"aw",@progbits
.nv.global.init:
	.type		$str,@object
	.size		$str,(.L_0 - $str)
$str:
        /*0000*/ 	.byte	0x25, 0x2e, 0x31, 0x37, 0x67, 0x0a, 0x00
.L_0:


//--------------------- .nv.shared.reserved.0     --------------------------
	.section	.nv.shared.reserved.0,"aw",@nobits
	.weak		__nv_reservedSMEM_offset_0_alias
	.size		__nv_reservedSMEM_offset_0_alias, 0, 64
	.other		__nv_reservedSMEM_offset_0_alias,@"STO_CUDA_RESERVED_SHARED STV_DEFAULT"
__nv_reservedSMEM_offset_0_alias:
	.zero		0
	.zero		64


//--------------------- .nv.constant0._Z7computeffff --------------------------
	.section	.nv.constant0._Z7computeffff,"a",@progbits
	.sectionflags	@""
	.align	4
.nv.constant0._Z7computeffff:
	.zero		912


//--------------------- SYMBOLS --------------------------

	.type		.nv.reservedSmem.offset0,@object
	.size		.nv.reservedSmem.offset0,0x4
	.type		vprintf,@function
